	.headerflags	@"EF_CUDA_TEXMODE_UNIFIED EF_CUDA_64BIT_ADDRESS EF_CUDA_SM89 EF_CUDA_VIRTUAL_SM(EF_CUDA_SM89)"
	.elftype	@"ET_EXEC"


//--------------------- .nv.info                  --------------------------
	.section	.nv.info,"",@"SHT_CUDA_INFO"
	.align	4


	//----- nvinfo : EIATTR_REGCOUNT
	.align		4
        /*0000*/ 	.byte	0x04, 0x2f
        /*0002*/ 	.short	(.L_1 - .L_0)
	.align		4
.L_0:
        /*0004*/ 	.word	index@(_Z18branch_simt_kernelPfPKfi)
        /*0008*/ 	.word	0x0000000a


	//----- nvinfo : EIATTR_FRAME_SIZE
	.align		4
.L_1:
        /*000c*/ 	.byte	0x04, 0x11
        /*000e*/ 	.short	(.L_3 - .L_2)
	.align		4
.L_2:
        /*0010*/ 	.word	index@(_Z18branch_simt_kernelPfPKfi)
        /*0014*/ 	.word	0x00000000


	//----- nvinfo : EIATTR_MIN_STACK_SIZE
	.align		4
.L_3:
        /*0018*/ 	.byte	0x04, 0x12
        /*001a*/ 	.short	(.L_5 - .L_4)
	.align		4
.L_4:
        /*001c*/ 	.word	index@(_Z18branch_simt_kernelPfPKfi)
        /*0020*/ 	.word	0x00000000
.L_5:


//--------------------- .nv.info._Z18branch_simt_kernelPfPKfi --------------------------
	.section	.nv.info._Z18branch_simt_kernelPfPKfi,"",@"SHT_CUDA_INFO"
	.sectionflags	@""
	.align	4


	//----- nvinfo : EIATTR_CUDA_API_VERSION
	.align		4
        /*0000*/ 	.byte	0x04, 0x37
        /*0002*/ 	.short	(.L_7 - .L_6)
.L_6:
        /*0004*/ 	.word	0x00000081


	//----- nvinfo : EIATTR_PARAM_CBANK
	.align		4
.L_7:
        /*0008*/ 	.byte	0x04, 0x0a
        /*000a*/ 	.short	(.L_9 - .L_8)
	.align		4
.L_8:
        /*000c*/ 	.word	index@(.nv.constant0._Z18branch_simt_kernelPfPKfi)
        /*0010*/ 	.short	0x0160
        /*0012*/ 	.short	0x0014


	//----- nvinfo : EIATTR_CBANK_PARAM_SIZE
	.align		4
.L_9:
        /*0014*/ 	.byte	0x03, 0x19
        /*0016*/ 	.short	0x0014


	//----- nvinfo : EIATTR_KPARAM_INFO
	.align		4
        /*0018*/ 	.byte	0x04, 0x17
        /*001a*/ 	.short	(.L_11 - .L_10)
.L_10:
        /*001c*/ 	.word	0x00000000
        /*0020*/ 	.short	0x0002
        /*0022*/ 	.short	0x0010
        /*0024*/ 	.byte	0x00, 0xf0, 0x11, 0x00


	//----- nvinfo : EIATTR_KPARAM_INFO
	.align		4
.L_11:
        /*0028*/ 	.byte	0x04, 0x17
        /*002a*/ 	.short	(.L_13 - .L_12)
.L_12:
        /*002c*/ 	.word	0x00000000
        /*0030*/ 	.short	0x0001
        /*0032*/ 	.short	0x0008
        /*0034*/ 	.byte	0x00, 0xf0, 0x21, 0x00


	//----- nvinfo : EIATTR_KPARAM_INFO
	.align		4
.L_13:
        /*0038*/ 	.byte	0x04, 0x17
        /*003a*/ 	.short	(.L_15 - .L_14)
.L_14:
        /*003c*/ 	.word	0x00000000
        /*0040*/ 	.short	0x0000
        /*0042*/ 	.short	0x0000
        /*0044*/ 	.byte	0x00, 0xf0, 0x21, 0x00


	//----- nvinfo : EIATTR_MAXREG_COUNT
	.align		4
.L_15:
        /*0048*/ 	.byte	0x03, 0x1b
        /*004a*/ 	.short	0x00ff


	//----- nvinfo : EIATTR_EXIT_INSTR_OFFSETS
	.align		4
        /*004c*/ 	.byte	0x04, 0x1c
        /*004e*/ 	.short	(.L_17 - .L_16)


	//   ....[0]....
.L_16:
        /*0050*/ 	.word	0x00000250


	//----- nvinfo : EIATTR_CRS_STACK_SIZE
	.align		4
.L_17:
        /*0054*/ 	.byte	0x04, 0x1e
        /*0056*/ 	.short	(.L_19 - .L_18)
.L_18:
        /*0058*/ 	.word	0x00000000
.L_19:


//--------------------- .nv.callgraph             --------------------------
	.section	.nv.callgraph,"",@"SHT_CUDA_CALLGRAPH"
	.align	4
	.sectionentsize	8
	.align		4
        /*0000*/ 	.word	0x00000000
	.align		4
        /*0004*/ 	.word	0xffffffff
	.align		4
        /*0008*/ 	.word	0x00000000
	.align		4
        /*000c*/ 	.word	0xfffffffe
	.align		4
        /*0010*/ 	.word	0x00000000
	.align		4
        /*0014*/ 	.word	0xfffffffd
	.align		4
        /*0018*/ 	.word	0x00000000
	.align		4
        /*001c*/ 	.word	0xfffffffc


//--------------------- .nv.rel.action            --------------------------
	.section	.nv.rel.action,"",@"SHT_CUDA_RELOCINFO"
	.align	8
	.sectionentsize	8
        /*0000*/ 	.byte	0x73, 0x00, 0x00, 0x00, 0x00, 0x00, 0x00, 0x00, 0x00, 0x00, 0x00, 0x11, 0x25, 0x00, 0x05, 0x36


//--------------------- .nv.constant0._Z18branch_simt_kernelPfPKfi --------------------------
	.section	.nv.constant0._Z18branch_simt_kernelPfPKfi,"a",@progbits
	.sectionflags	@""
	.align	4
.nv.constant0._Z18branch_simt_kernelPfPKfi:
	.zero		372


//--------------------- .text._Z18branch_simt_kernelPfPKfi --------------------------
	.section	.text._Z18branch_simt_kernelPfPKfi,"ax",@progbits
	.sectioninfo	@"SHI_REGISTERS=10"
	.align	128
        .global         _Z18branch_simt_kernelPfPKfi
        .type           _Z18branch_simt_kernelPfPKfi,@function
        .size           _Z18branch_simt_kernelPfPKfi,(.L_x_6 - _Z18branch_simt_kernelPfPKfi)
        .other          _Z18branch_simt_kernelPfPKfi,@"STO_CUDA_ENTRY STV_DEFAULT"
_Z18branch_simt_kernelPfPKfi:
.text._Z18branch_simt_kernelPfPKfi:
[----:B------:R-:W-:Y:S02]  /*0000*/  MOV R1, c[0x0][0x28] ;  /* 0x00000a0000017a02 */ /* 0x000fe40000000f00 */
[----:B------:R-:W0:Y:S01]  /*0010*/  S2R R0, SR_CTAID.X ;  /* 0x0000000000007919 */ /* 0x000e220000002500 */
[----:B------:R-:W-:Y:S01]  /*0020*/  MOV R3, 0x4 ;  /* 0x0000000400037802 */ /* 0x000fe20000000f00 */
[----:B------:R-:W-:Y:S02]  /*0030*/  ULDC.64 UR4, c[0x0][0x118] ;  /* 0x0000460000047ab9 */ /* 0x000fe40000000a00 */
[----:B------:R-:W0:Y:S02]  /*0040*/  S2R R5, SR_TID.X ;  /* 0x0000000000057919 */ /* 0x000e240000002100 */
[----:B0-----:R-:W-:-:S04]  /*0050*/  IMAD R0, R0, c[0x0][0x0], R5 ;  /* 0x0000000000007a24 */ /* 0x001fc800078e0205 */
[----:B------:R-:W-:-:S06]  /*0060*/  IMAD.WIDE R2, R0, R3, c[0x0][0x168] ;  /* 0x00005a0000027625 */ /* 0x000fcc00078e0203 */
[----:B------:R0:W5:Y:S01]  /*0070*/  LDG.E R2, [R2.64] ;  /* 0x0000000402027981 */ /* 0x000162000c1e1900 */
[----:B------:R-:W-:Y:S01]  /*0080*/  LOP3.LUT R4, R5, 0x1, RZ, 0xc0, !PT ;  /* 0x0000000105047812 */ /* 0x000fe200078ec0ff */
[----:B------:R-:W-:Y:S01]  /*0090*/  BSSY B0, `(.L_x_0) ;  /* 0x0000016000007945 */ /* 0x000fe20003800000 */
[----:B------:R-:W-:Y:S02]  /*00a0*/  SHF.R.S32.HI R7, RZ, 0x1f, R0 ;  /* 0x0000001fff077819 */ /* 0x000fe40000011400 */
[----:B------:R-:W-:-:S13]  /*00b0*/  ISETP.NE.U32.AND P0, PT, R4, 0x1, PT ;  /* 0x000000010400780c */ /* 0x000fda0003f05070 */
[----:B------:R-:W-:Y:S05]  /*00c0*/  @P0 BRA `(.L_x_1) ;  /* 0x000000a000000947 */ /* 0x000fea0003800000 */
[----:B0-----:R-:W-:Y:S01]  /*00d0*/  IMAD.MOV.U32 R3, RZ, RZ, 0x3f8ccccd ;  /* 0x3f8ccccdff037424 */ /* 0x001fe200078e00ff */
[----:B------:R-:W-:-:S03]  /*00e0*/  MOV R4, 0x1 ;  /* 0x0000000100047802 */ /* 0x000fc60000000f00 */
[----:B-----5:R-:W-:-:S04]  /*00f0*/  FFMA R2, R2, R3, 0.30000001192092895508 ;  /* 0x3e99999a02027423 */ /* 0x020fc80000000003 */
[----:B------:R-:W-:-:S03]  /*0100*/  FADD R5, R2, -2 ;  /* 0xc000000002057421 */ /* 0x000fc60000000000 */
.L_x_2:
[----:B------:R-:W-:Y:S01]  /*0110*/  IADD3 R4, R4, 0x1, RZ ;  /* 0x0000000104047810 */ /* 0x000fe20007ffe0ff */
[----:B------:R-:W-:-:S03]  /*0120*/  FFMA R2, R5, R3, 0.30000001192092895508 ;  /* 0x3e99999a05027423 */ /* 0x000fc60000000003 */
[----:B------:R-:W-:Y:S01]  /*0130*/  ISETP.NE.AND P0, PT, R4, 0x8, PT ;  /* 0x000000080400780c */ /* 0x000fe20003f05270 */
[----:B------:R-:W-:-:S12]  /*0140*/  FADD R5, R2, -2 ;  /* 0xc000000002057421 */ /* 0x000fd80000000000 */
[----:B------:R-:W-:Y:S05]  /*0150*/  @P0 BRA `(.L_x_2) ;  /* 0xffffffb000000947 */ /* 0x000fea000383ffff */
[----:B------:R-:W-:Y:S05]  /*0160*/  BRA `(.L_x_3) ;  /* 0x0000008000007947 */ /* 0x000fea0003800000 */
.L_x_1:
[----:B0----5:R-:W-:Y:S01]  /*0170*/  FADD R5, -R2, -RZ ;  /* 0x800000ff02057221 */ /* 0x021fe20000000100 */
[----:B------:R-:W-:Y:S01]  /*0180*/  IMAD.MOV.U32 R3, RZ, RZ, RZ ;  /* 0x000000ffff037224 */ /* 0x000fe200078e00ff */
[----:B------:R-:W-:-:S04]  /*0190*/  MOV R4, 0x3f666666 ;  /* 0x3f66666600047802 */ /* 0x000fc80000000f00 */
.L_x_4:
[----:B------:R-:W-:Y:S01]  /*01a0*/  IADD3 R3, R3, 0x1, RZ ;  /* 0x0000000103037810 */ /* 0x000fe20007ffe0ff */
[----:B------:R-:W-:-:S03]  /*01b0*/  FFMA R2, R5, R4, -0.5 ;  /* 0xbf00000005027423 */ /* 0x000fc60000000004 */
[----:B------:R-:W-:Y:S01]  /*01c0*/  ISETP.NE.AND P0, PT, R3, 0x8, PT ;  /* 0x000000080300780c */ /* 0x000fe20003f05270 */
[----:B------:R-:W-:-:S12]  /*01d0*/  FADD R5, R2, 1 ;  /* 0x3f80000002057421 */ /* 0x000fd80000000000 */
[----:B------:R-:W-:Y:S05]  /*01e0*/  @P0 BRA `(.L_x_4) ;  /* 0xffffffb000000947 */ /* 0x000fea000383ffff */
.L_x_3:
[----:B------:R-:W-:Y:S05]  /*01f0*/  BSYNC B0 ;  /* 0x0000000000007941 */ /* 0x000fea0003800000 */
.L_x_0:
[----:B------:R-:W-:Y:S01]  /*0200*/  IMAD.MOV.U32 R4, RZ, RZ, 0x3f000000 ;  /* 0x3f000000ff047424 */ /* 0x000fe200078e00ff */
[----:B------:R-:W-:-:S03]  /*0210*/  LEA R2, P0, R0, c[0x0][0x160], 0x2 ;  /* 0x0000580000027a11 */ /* 0x000fc600078010ff */
[----:B------:R-:W-:Y:S01]  /*0220*/  FFMA R5, R5, R4, 1 ;  /* 0x3f80000005057423 */ /* 0x000fe20000000004 */
[----:B------:R-:W-:-:S05]  /*0230*/  LEA.HI.X R3, R0, c[0x0][0x164], R7, 0x2, P0 ;  /* 0x0000590000037a11 */ /* 0x000fca00000f1407 */
[----:B------:R-:W-:Y:S01]  /*0240*/  STG.E [R2.64], R5 ;  /* 0x0000000502007986 */ /* 0x000fe2000c101904 */
[----:B------:R-:W-:Y:S05]  /*0250*/  EXIT ;  /* 0x000000000000794d */ /* 0x000fea0003800000 */
.L_x_5:
[----:B------:R-:W-:-:S00]  /*0260*/  BRA `(.L_x_5) ;  /* 0xfffffff000007947 */ /* 0x000fc0000383ffff */
[----:B------:R-:W-:-:S00]  /*0270*/  NOP ;  /* 0x0000000000007918 */ /* 0x000fc00000000000 */
        /* <DEDUP_REMOVED lines=8> */
.L_x_6:
